//
// Generated by NVIDIA NVVM Compiler
//
// Compiler Build ID: CL-36424714
// Cuda compilation tools, release 13.0, V13.0.88
// Based on NVVM 20.0.0
//

.version 9.0
.target sm_100
.address_size 64

	// .globl	_Z33assemble_boundary_accel_on_devicePfS_iiPiS0_

.visible .entry _Z33assemble_boundary_accel_on_devicePfS_iiPiS0_(
	.param .u64 .ptr .align 1 _Z33assemble_boundary_accel_on_devicePfS_iiPiS0__param_0,
	.param .u64 .ptr .align 1 _Z33assemble_boundary_accel_on_devicePfS_iiPiS0__param_1,
	.param .u32 _Z33assemble_boundary_accel_on_devicePfS_iiPiS0__param_2,
	.param .u32 _Z33assemble_boundary_accel_on_devicePfS_iiPiS0__param_3,
	.param .u64 .ptr .align 1 _Z33assemble_boundary_accel_on_devicePfS_iiPiS0__param_4,
	.param .u64 .ptr .align 1 _Z33assemble_boundary_accel_on_devicePfS_iiPiS0__param_5
)
{
	.reg .pred 	%p<15>;
	.reg .b32 	%r<88>;
	.reg .b32 	%f<43>;
	.reg .b64 	%rd<59>;

	ld.param.u64 	%rd9, [_Z33assemble_boundary_accel_on_devicePfS_iiPiS0__param_0];
	ld.param.u64 	%rd10, [_Z33assemble_boundary_accel_on_devicePfS_iiPiS0__param_1];
	ld.param.u32 	%r35, [_Z33assemble_boundary_accel_on_devicePfS_iiPiS0__param_2];
	ld.param.u32 	%r36, [_Z33assemble_boundary_accel_on_devicePfS_iiPiS0__param_3];
	ld.param.u64 	%rd11, [_Z33assemble_boundary_accel_on_devicePfS_iiPiS0__param_4];
	ld.param.u64 	%rd12, [_Z33assemble_boundary_accel_on_devicePfS_iiPiS0__param_5];
	cvta.to.global.u64 	%rd1, %rd9;
	cvta.to.global.u64 	%rd2, %rd10;
	cvta.to.global.u64 	%rd3, %rd12;
	cvta.to.global.u64 	%rd4, %rd11;
	mov.u32 	%r1, %tid.x;
	mov.u32 	%r37, %ctaid.x;
	mov.u32 	%r38, %ntid.x;
	mov.u32 	%r39, %ctaid.y;
	mov.u32 	%r40, %nctaid.x;
	mad.lo.s32 	%r41, %r39, %r40, %r37;
	mul.lo.s32 	%r2, %r41, %r38;
	add.s32 	%r3, %r2, %r1;
	setp.lt.s32 	%p1, %r35, 1;
	@%p1 bra 	$L__BB0_22;
	setp.lt.u32 	%p2, %r35, 4;
	mov.b32 	%r87, 0;
	@%p2 bra 	$L__BB0_12;
	and.b32  	%r87, %r35, 2147483644;
	neg.s32 	%r85, %r87;
	mad.lo.s32 	%r83, %r36, 3, %r3;
	mul.lo.s32 	%r84, %r83, 3;
	shl.b32 	%r44, %r36, 1;
	add.s32 	%r81, %r3, %r44;
	mul.lo.s32 	%r82, %r81, 3;
	add.s32 	%r45, %r1, %r36;
	add.s32 	%r79, %r45, %r2;
	mul.lo.s32 	%r80, %r79, 3;
	mul.lo.s32 	%r77, %r3, 3;
	add.s64 	%rd58, %rd4, 8;
	mov.u32 	%r78, %r3;
$L__BB0_3:
	.pragma "nounroll";
	ld.global.u32 	%r46, [%rd58+-8];
	setp.ge.s32 	%p3, %r3, %r46;
	@%p3 bra 	$L__BB0_5;
	mul.wide.s32 	%rd13, %r78, 4;
	add.s64 	%rd14, %rd3, %rd13;
	ld.global.u32 	%r47, [%rd14];
	mad.lo.s32 	%r48, %r47, 3, -3;
	mul.wide.s32 	%rd15, %r48, 4;
	add.s64 	%rd16, %rd1, %rd15;
	mul.wide.s32 	%rd17, %r77, 4;
	add.s64 	%rd18, %rd2, %rd17;
	ld.global.f32 	%f1, [%rd18];
	atom.global.add.f32 	%f2, [%rd16], %f1;
	ld.global.f32 	%f3, [%rd18+4];
	atom.global.add.f32 	%f4, [%rd16+4], %f3;
	ld.global.f32 	%f5, [%rd18+8];
	atom.global.add.f32 	%f6, [%rd16+8], %f5;
$L__BB0_5:
	ld.global.u32 	%r49, [%rd58+-4];
	setp.ge.s32 	%p4, %r3, %r49;
	@%p4 bra 	$L__BB0_7;
	mul.wide.s32 	%rd19, %r79, 4;
	add.s64 	%rd20, %rd3, %rd19;
	ld.global.u32 	%r50, [%rd20];
	mad.lo.s32 	%r51, %r50, 3, -3;
	mul.wide.s32 	%rd21, %r51, 4;
	add.s64 	%rd22, %rd1, %rd21;
	mul.wide.s32 	%rd23, %r80, 4;
	add.s64 	%rd24, %rd2, %rd23;
	ld.global.f32 	%f7, [%rd24];
	atom.global.add.f32 	%f8, [%rd22], %f7;
	ld.global.f32 	%f9, [%rd24+4];
	atom.global.add.f32 	%f10, [%rd22+4], %f9;
	ld.global.f32 	%f11, [%rd24+8];
	atom.global.add.f32 	%f12, [%rd22+8], %f11;
$L__BB0_7:
	ld.global.u32 	%r52, [%rd58];
	setp.ge.s32 	%p5, %r3, %r52;
	@%p5 bra 	$L__BB0_9;
	mul.wide.s32 	%rd25, %r81, 4;
	add.s64 	%rd26, %rd3, %rd25;
	ld.global.u32 	%r53, [%rd26];
	mad.lo.s32 	%r54, %r53, 3, -3;
	mul.wide.s32 	%rd27, %r54, 4;
	add.s64 	%rd28, %rd1, %rd27;
	mul.wide.s32 	%rd29, %r82, 4;
	add.s64 	%rd30, %rd2, %rd29;
	ld.global.f32 	%f13, [%rd30];
	atom.global.add.f32 	%f14, [%rd28], %f13;
	ld.global.f32 	%f15, [%rd30+4];
	atom.global.add.f32 	%f16, [%rd28+4], %f15;
	ld.global.f32 	%f17, [%rd30+8];
	atom.global.add.f32 	%f18, [%rd28+8], %f17;
$L__BB0_9:
	ld.global.u32 	%r55, [%rd58+4];
	setp.ge.s32 	%p6, %r3, %r55;
	@%p6 bra 	$L__BB0_11;
	mul.wide.s32 	%rd31, %r83, 4;
	add.s64 	%rd32, %rd3, %rd31;
	ld.global.u32 	%r56, [%rd32];
	mad.lo.s32 	%r57, %r56, 3, -3;
	mul.wide.s32 	%rd33, %r57, 4;
	add.s64 	%rd34, %rd1, %rd33;
	mul.wide.s32 	%rd35, %r84, 4;
	add.s64 	%rd36, %rd2, %rd35;
	ld.global.f32 	%f19, [%rd36];
	atom.global.add.f32 	%f20, [%rd34], %f19;
	ld.global.f32 	%f21, [%rd36+4];
	atom.global.add.f32 	%f22, [%rd34+4], %f21;
	ld.global.f32 	%f23, [%rd36+8];
	atom.global.add.f32 	%f24, [%rd34+8], %f23;
$L__BB0_11:
	add.s32 	%r85, %r85, 4;
	mul.lo.s32 	%r58, %r36, 12;
	add.s32 	%r84, %r84, %r58;
	shl.b32 	%r59, %r36, 2;
	add.s32 	%r83, %r83, %r59;
	add.s32 	%r82, %r82, %r58;
	add.s32 	%r81, %r81, %r59;
	add.s32 	%r80, %r80, %r58;
	add.s32 	%r79, %r79, %r59;
	add.s32 	%r78, %r78, %r59;
	add.s32 	%r77, %r77, %r58;
	add.s64 	%rd58, %rd58, 16;
	setp.ne.s32 	%p7, %r85, 0;
	@%p7 bra 	$L__BB0_3;
$L__BB0_12:
	and.b32  	%r32, %r35, 3;
	setp.eq.s32 	%p8, %r32, 0;
	@%p8 bra 	$L__BB0_22;
	setp.eq.s32 	%p9, %r32, 1;
	@%p9 bra 	$L__BB0_19;
	mul.wide.u32 	%rd37, %r87, 4;
	add.s64 	%rd8, %rd4, %rd37;
	ld.global.u32 	%r60, [%rd8];
	setp.ge.s32 	%p10, %r3, %r60;
	@%p10 bra 	$L__BB0_16;
	mad.lo.s32 	%r61, %r87, %r36, %r3;
	mul.wide.s32 	%rd38, %r61, 4;
	add.s64 	%rd39, %rd3, %rd38;
	ld.global.u32 	%r62, [%rd39];
	mad.lo.s32 	%r63, %r62, 3, -3;
	mul.wide.s32 	%rd40, %r63, 4;
	add.s64 	%rd41, %rd1, %rd40;
	mul.lo.s32 	%r64, %r61, 3;
	mul.wide.s32 	%rd42, %r64, 4;
	add.s64 	%rd43, %rd2, %rd42;
	ld.global.f32 	%f25, [%rd43];
	atom.global.add.f32 	%f26, [%rd41], %f25;
	ld.global.f32 	%f27, [%rd43+4];
	atom.global.add.f32 	%f28, [%rd41+4], %f27;
	ld.global.f32 	%f29, [%rd43+8];
	atom.global.add.f32 	%f30, [%rd41+8], %f29;
$L__BB0_16:
	ld.global.u32 	%r65, [%rd8+4];
	setp.ge.s32 	%p11, %r3, %r65;
	@%p11 bra 	$L__BB0_18;
	mad.lo.s32 	%r66, %r36, %r87, %r36;
	add.s32 	%r67, %r66, %r3;
	mul.wide.s32 	%rd44, %r67, 4;
	add.s64 	%rd45, %rd3, %rd44;
	ld.global.u32 	%r68, [%rd45];
	mad.lo.s32 	%r69, %r68, 3, -3;
	mul.wide.s32 	%rd46, %r69, 4;
	add.s64 	%rd47, %rd1, %rd46;
	mul.lo.s32 	%r70, %r67, 3;
	mul.wide.s32 	%rd48, %r70, 4;
	add.s64 	%rd49, %rd2, %rd48;
	ld.global.f32 	%f31, [%rd49];
	atom.global.add.f32 	%f32, [%rd47], %f31;
	ld.global.f32 	%f33, [%rd49+4];
	atom.global.add.f32 	%f34, [%rd47+4], %f33;
	ld.global.f32 	%f35, [%rd49+8];
	atom.global.add.f32 	%f36, [%rd47+8], %f35;
$L__BB0_18:
	add.s32 	%r87, %r87, 2;
$L__BB0_19:
	and.b32  	%r71, %r35, 1;
	setp.eq.b32 	%p12, %r71, 1;
	not.pred 	%p13, %p12;
	@%p13 bra 	$L__BB0_22;
	mul.wide.u32 	%rd50, %r87, 4;
	add.s64 	%rd51, %rd4, %rd50;
	ld.global.u32 	%r72, [%rd51];
	setp.ge.s32 	%p14, %r3, %r72;
	@%p14 bra 	$L__BB0_22;
	mad.lo.s32 	%r73, %r87, %r36, %r3;
	mul.wide.s32 	%rd52, %r73, 4;
	add.s64 	%rd53, %rd3, %rd52;
	ld.global.u32 	%r74, [%rd53];
	mad.lo.s32 	%r75, %r74, 3, -3;
	mul.wide.s32 	%rd54, %r75, 4;
	add.s64 	%rd55, %rd1, %rd54;
	mul.lo.s32 	%r76, %r73, 3;
	mul.wide.s32 	%rd56, %r76, 4;
	add.s64 	%rd57, %rd2, %rd56;
	ld.global.f32 	%f37, [%rd57];
	atom.global.add.f32 	%f38, [%rd55], %f37;
	ld.global.f32 	%f39, [%rd57+4];
	atom.global.add.f32 	%f40, [%rd55+4], %f39;
	ld.global.f32 	%f41, [%rd57+8];
	atom.global.add.f32 	%f42, [%rd55+8], %f41;
$L__BB0_22:
	ret;

}


// ===== COMPILED SASS (sm_100) =====

	.target	sm_100

	.elftype	@"ET_EXEC"


//--------------------- .note.nv.tkinfo           --------------------------
	.section	.note.nv.tkinfo,"",@"SHT_NOTE"
	.sectionflags	@"SHF_NOTE_NV_TKINFO"
	.tkinfo
        /*0018*/ 	.word	0x00000002
        /*0030*/ 	.string	""
        /*0030*/ 	.string	"ptxas"
        /*0030*/ 	.string	"Cuda compilation tools, release 13.0, V13.0.88"
        /*0030*/ 	.string	"Build cuda_13.0.r13.0/compiler.36424714_0"
        /*0030*/ 	.string	"-arch sm_100 -m 64 "



//--------------------- .note.nv.cuinfo           --------------------------
	.section	.note.nv.cuinfo,"",@"SHT_NOTE"
	.sectionflags	@"SHF_NOTE_NV_CUINFO"
        /*0018*/ 	.short	0x0002
        /*001a*/ 	.short	0x0064
        /*001c*/ 	.short	0x0082
	.zero		2


//--------------------- .nv.info                  --------------------------
	.section	.nv.info,"",@"SHT_CUDA_INFO"
	.align	4


	//----- nvinfo : EIATTR_REGCOUNT
	.align		4
        /*0000*/ 	.byte	0x04, 0x2f
        /*0002*/ 	.short	(.L_1 - .L_0)
	.align		4
.L_0:
        /*0004*/ 	.word	index@(_Z33assemble_boundary_accel_on_devicePfS_iiPiS0_)
        /*0008*/ 	.word	0x00000020


	//----- nvinfo : EIATTR_FRAME_SIZE
	.align		4
.L_1:
        /*000c*/ 	.byte	0x04, 0x11
        /*000e*/ 	.short	(.L_3 - .L_2)
	.align		4
.L_2:
        /*0010*/ 	.word	index@(_Z33assemble_boundary_accel_on_devicePfS_iiPiS0_)
        /*0014*/ 	.word	0x00000000


	//----- nvinfo : EIATTR_MIN_STACK_SIZE
	.align		4
.L_3:
        /*0018*/ 	.byte	0x04, 0x12
        /*001a*/ 	.short	(.L_5 - .L_4)
	.align		4
.L_4:
        /*001c*/ 	.word	index@(_Z33assemble_boundary_accel_on_devicePfS_iiPiS0_)
        /*0020*/ 	.word	0x00000000
.L_5:


//--------------------- .nv.compat                --------------------------
	.section	.nv.compat,"",@"SHT_CUDA_COMPAT_INFO"
	.align	4
        /*0000*/ 	.byte	0x02, 0x09, 0x00, 0x00, 0x02, 0x02, 0x01, 0x00, 0x02, 0x05, 0x05, 0x00, 0x03, 0x07, 0x01, 0x01
        /*0010*/ 	.byte	0x02, 0x03, 0x00, 0x00, 0x02, 0x06, 0x01, 0x00, 0x04, 0x0b, 0x08, 0x00, 0x09, 0x00, 0x00, 0x00
        /*0020*/ 	.byte	0x00, 0x00, 0x00, 0x00


//--------------------- .nv.info._Z33assemble_boundary_accel_on_devicePfS_iiPiS0_ --------------------------
	.section	.nv.info._Z33assemble_boundary_accel_on_devicePfS_iiPiS0_,"",@"SHT_CUDA_INFO"
	.sectionflags	@""
	.align	4


	//----- nvinfo : EIATTR_CUDA_API_VERSION
	.align		4
        /*0000*/ 	.byte	0x04, 0x37
        /*0002*/ 	.short	(.L_7 - .L_6)
.L_6:
        /*0004*/ 	.word	0x00000082


	//----- nvinfo : EIATTR_KPARAM_INFO
	.align		4
.L_7:
        /*0008*/ 	.byte	0x04, 0x17
        /*000a*/ 	.short	(.L_9 - .L_8)
.L_8:
        /*000c*/ 	.word	0x00000000
        /*0010*/ 	.short	0x0005
        /*0012*/ 	.short	0x0020
        /*0014*/ 	.byte	0x00, 0xf5, 0x21, 0x00


	//----- nvinfo : EIATTR_KPARAM_INFO
	.align		4
.L_9:
        /*0018*/ 	.byte	0x04, 0x17
        /*001a*/ 	.short	(.L_11 - .L_10)
.L_10:
        /*001c*/ 	.word	0x00000000
        /*0020*/ 	.short	0x0004
        /*0022*/ 	.short	0x0018
        /*0024*/ 	.byte	0x00, 0xf5, 0x21, 0x00


	//----- nvinfo : EIATTR_KPARAM_INFO
	.align		4
.L_11:
        /*0028*/ 	.byte	0x04, 0x17
        /*002a*/ 	.short	(.L_13 - .L_12)
.L_12:
        /*002c*/ 	.word	0x00000000
        /*0030*/ 	.short	0x0003
        /*0032*/ 	.short	0x0014
        /*0034*/ 	.byte	0x00, 0xf0, 0x11, 0x00


	//----- nvinfo : EIATTR_KPARAM_INFO
	.align		4
.L_13:
        /*0038*/ 	.byte	0x04, 0x17
        /*003a*/ 	.short	(.L_15 - .L_14)
.L_14:
        /*003c*/ 	.word	0x00000000
        /*0040*/ 	.short	0x0002
        /*0042*/ 	.short	0x0010
        /*0044*/ 	.byte	0x00, 0xf0, 0x11, 0x00


	//----- nvinfo : EIATTR_KPARAM_INFO
	.align		4
.L_15:
        /*0048*/ 	.byte	0x04, 0x17
        /*004a*/ 	.short	(.L_17 - .L_16)
.L_16:
        /*004c*/ 	.word	0x00000000
        /*0050*/ 	.short	0x0001
        /*0052*/ 	.short	0x0008
        /*0054*/ 	.byte	0x00, 0xf5, 0x21, 0x00


	//----- nvinfo : EIATTR_KPARAM_INFO
	.align		4
.L_17:
        /*0058*/ 	.byte	0x04, 0x17
        /*005a*/ 	.short	(.L_19 - .L_18)
.L_18:
        /*005c*/ 	.word	0x00000000
        /*0060*/ 	.short	0x0000
        /*0062*/ 	.short	0x0000
        /*0064*/ 	.byte	0x00, 0xf5, 0x21, 0x00


	//----- nvinfo : EIATTR_SPARSE_MMA_MASK
	.align		4
.L_19:
        /*0068*/ 	.byte	0x03, 0x50
        /*006a*/ 	.short	0x0000


	//----- nvinfo : EIATTR_MAXREG_COUNT
	.align		4
        /*006c*/ 	.byte	0x03, 0x1b
        /*006e*/ 	.short	0x00ff


	//----- nvinfo : EIATTR_MERCURY_ISA_VERSION
	.align		4
        /*0070*/ 	.byte	0x03, 0x5f
        /*0072*/ 	.short	0x0101


	//----- nvinfo : EIATTR_VRC_CTA_INIT_COUNT
	.align		4
        /*0074*/ 	.byte	0x02, 0x4a
	.zero		1
	.zero		1


	//----- nvinfo : EIATTR_EXIT_INSTR_OFFSETS
	.align		4
        /*0078*/ 	.byte	0x04, 0x1c
        /*007a*/ 	.short	(.L_21 - .L_20)


	//   ....[0]....
.L_20:
        /*007c*/ 	.word	0x00000060


	//   ....[1]....
        /*0080*/ 	.word	0x00000770


	//   ....[2]....
        /*0084*/ 	.word	0x00000ae0


	//   ....[3]....
        /*0088*/ 	.word	0x00000b30


	//   ....[4]....
        /*008c*/ 	.word	0x00000c60


	//----- nvinfo : EIATTR_CRS_STACK_SIZE
	.align		4
.L_21:
        /*0090*/ 	.byte	0x04, 0x1e
        /*0092*/ 	.short	(.L_23 - .L_22)
.L_22:
        /*0094*/ 	.word	0x00000000


	//----- nvinfo : EIATTR_CBANK_PARAM_SIZE
	.align		4
.L_23:
        /*0098*/ 	.byte	0x03, 0x19
        /*009a*/ 	.short	0x0028


	//----- nvinfo : EIATTR_PARAM_CBANK
	.align		4
        /*009c*/ 	.byte	0x04, 0x0a
        /*009e*/ 	.short	(.L_25 - .L_24)
	.align		4
.L_24:
        /*00a0*/ 	.word	index@(.nv.constant0._Z33assemble_boundary_accel_on_devicePfS_iiPiS0_)
        /*00a4*/ 	.short	0x0380
        /*00a6*/ 	.short	0x0028


	//----- nvinfo : EIATTR_SW_WAR
	.align		4
.L_25:
        /*00a8*/ 	.byte	0x04, 0x36
        /*00aa*/ 	.short	(.L_27 - .L_26)
.L_26:
        /*00ac*/ 	.word	0x00000008
.L_27:


//--------------------- .nv.callgraph             --------------------------
	.section	.nv.callgraph,"",@"SHT_CUDA_CALLGRAPH"
	.align	4
	.sectionentsize	8
	.align		4
        /*0000*/ 	.word	0x00000000
	.align		4
        /*0004*/ 	.word	0xffffffff
	.align		4
        /*0008*/ 	.word	0x00000000
	.align		4
        /*000c*/ 	.word	0xfffffffe
	.align		4
        /*0010*/ 	.word	0x00000000
	.align		4
        /*0014*/ 	.word	0xfffffffd
	.align		4
        /*0018*/ 	.word	0x00000000
	.align		4
        /*001c*/ 	.word	0xfffffffc


//--------------------- .text._Z33assemble_boundary_accel_on_devicePfS_iiPiS0_ --------------------------
	.section	.text._Z33assemble_boundary_accel_on_devicePfS_iiPiS0_,"ax",@progbits
	.align	128
        .global         _Z33assemble_boundary_accel_on_devicePfS_iiPiS0_
        .type           _Z33assemble_boundary_accel_on_devicePfS_iiPiS0_,@function
        .size           _Z33assemble_boundary_accel_on_devicePfS_iiPiS0_,(.L_x_16 - _Z33assemble_boundary_accel_on_devicePfS_iiPiS0_)
        .other          _Z33assemble_boundary_accel_on_devicePfS_iiPiS0_,@"STO_CUDA_ENTRY STV_DEFAULT"
_Z33assemble_boundary_accel_on_devicePfS_iiPiS0_:
.text._Z33assemble_boundary_accel_on_devicePfS_iiPiS0_:
[----:B------:R-:W-:Y:S08]  /*0000*/  LDC R1, c[0x0][0x37c] ;  /* 0x0000df00ff017b82 */ /* 0x000ff00000000800 */
[----:B------:R-:W0:Y:S01]  /*0010*/  LDC R4, c[0x0][0x390] ;  /* 0x0000e400ff047b82 */ /* 0x000e220000000800 */
[----:B------:R-:W1:Y:S07]  /*0020*/  LDCU UR5, c[0x0][0x360] ;  /* 0x00006c00ff0577ac */ /* 0x000e6e0008000800 */
[----:B------:R-:W2:Y:S08]  /*0030*/  S2UR UR4, SR_CTAID.X ;  /* 0x00000000000479c3 */ /* 0x000eb00000002500 */
[----:B------:R-:W3:Y:S01]  /*0040*/  S2UR UR6, SR_CTAID.Y ;  /* 0x00000000000679c3 */ /* 0x000ee20000002600 */
[----:B0-----:R-:W-:-:S13]  /*0050*/  ISETP.GE.AND P0, PT, R4, 0x1, PT ;  /* 0x000000010400780c */ /* 0x001fda0003f06270 */
[----:B-123--:R-:W-:Y:S05]  /*0060*/  @!P0 EXIT ;  /* 0x000000000000894d */ /* 0x00efea0003800000 */
[----:B------:R-:W0:Y:S01]  /*0070*/  S2R R7, SR_TID.X ;  /* 0x0000000000077919 */ /* 0x000e220000002100 */
[----:B------:R-:W1:Y:S01]  /*0080*/  LDCU UR7, c[0x0][0x370] ;  /* 0x00006e00ff0777ac */ /* 0x000e620008000800 */
[----:B------:R-:W-:Y:S01]  /*0090*/  ISETP.GE.U32.AND P0, PT, R4, 0x4, PT ;  /* 0x000000040400780c */ /* 0x000fe20003f06070 */
[----:B------:R-:W-:Y:S01]  /*00a0*/  HFMA2 R0, -RZ, RZ, 0, 0 ;  /* 0x00000000ff007431 */ /* 0x000fe200000001ff */
[----:B------:R-:W2:Y:S01]  /*00b0*/  LDCU.64 UR8, c[0x0][0x358] ;  /* 0x00006b00ff0877ac */ /* 0x000ea20008000a00 */
[----:B-1----:R-:W-:-:S04]  /*00c0*/  UIMAD UR4, UR6, UR7, UR4 ;  /* 0x00000007060472a4 */ /* 0x002fc8000f8e0204 */
[----:B------:R-:W-:-:S06]  /*00d0*/  UIMAD UR4, UR4, UR5, URZ ;  /* 0x00000005040472a4 */ /* 0x000fcc000f8e02ff */
[----:B0-----:R-:W-:Y:S01]  /*00e0*/  IADD3 R3, PT, PT, R7, UR4, RZ ;  /* 0x0000000407037c10 */ /* 0x001fe2000fffe0ff */
[----:B--2---:R-:W-:Y:S06]  /*00f0*/  @!P0 BRA `(.L_x_0) ;  /* 0x0000000400948947 */ /* 0x004fec0003800000 */
[----:B------:R-:W0:Y:S01]  /*0100*/  LDC R6, c[0x0][0x394] ;  /* 0x0000e500ff067b82 */ /* 0x000e220000000800 */
[----:B------:R-:W1:Y:S01]  /*0110*/  LDCU.64 UR6, c[0x0][0x398] ;  /* 0x00007300ff0677ac */ /* 0x000e620008000a00 */
[----:B------:R-:W-:Y:S01]  /*0120*/  LOP3.LUT R0, R4, 0x7ffffffc, RZ, 0xc0, !PT ;  /* 0x7ffffffc04007812 */ /* 0x000fe200078ec0ff */
[----:B------:R-:W-:Y:S01]  /*0130*/  IMAD R5, R3, 0x3, RZ ;  /* 0x0000000303057824 */ /* 0x000fe200078e02ff */
[----:B------:R-:W-:Y:S02]  /*0140*/  MOV R13, R3 ;  /* 0x00000003000d7202 */ /* 0x000fe40000000f00 */
[----:B------:R-:W-:Y:S02]  /*0150*/  IADD3 R4, PT, PT, -R0, RZ, RZ ;  /* 0x000000ff00047210 */ /* 0x000fe40007ffe1ff */
[----:B------:R-:W2:Y:S08]  /*0160*/  LDC R2, c[0x0][0x394] ;  /* 0x0000e500ff027b82 */ /* 0x000eb00000000800 */
[----:B------:R-:W3:Y:S01]  /*0170*/  LDC.64 R14, c[0x0][0x3a0] ;  /* 0x0000e800ff0e7b82 */ /* 0x000ee20000000a00 */
[----:B-1----:R-:W-:-:S04]  /*0180*/  UIADD3 UR5, UP0, UPT, UR6, 0x8, URZ ;  /* 0x0000000806057890 */ /* 0x002fc8000ff1e0ff */
[----:B------:R-:W-:-:S03]  /*0190*/  UIADD3.X UR6, UPT, UPT, URZ, UR7, URZ, UP0, !UPT ;  /* 0x00000007ff067290 */ /* 0x000fc600087fe4ff */
[----:B------:R-:W1:Y:S01]  /*01a0*/  LDC.64 R16, c[0x0][0x380] ;  /* 0x0000e000ff107b82 */ /* 0x000e620000000a00 */
[C---:B0-----:R-:W-:Y:S01]  /*01b0*/  IADD3 R7, PT, PT, R6.reuse, UR4, R7 ;  /* 0x0000000406077c10 */ /* 0x041fe2000fffe007 */
[C---:B------:R-:W-:Y:S01]  /*01c0*/  IMAD R9, R6.reuse, 0x3, R3 ;  /* 0x0000000306097824 */ /* 0x040fe200078e0203 */
[----:B------:R-:W-:Y:S02]  /*01d0*/  LEA R11, R6, R3, 0x1 ;  /* 0x00000003060b7211 */ /* 0x000fe400078e08ff */
[----:B------:R-:W-:Y:S01]  /*01e0*/  MOV R20, UR5 ;  /* 0x0000000500147c02 */ /* 0x000fe20008000f00 */
[----:B------:R-:W-:Y:S01]  /*01f0*/  IMAD R27, R9, 0x3, RZ ;  /* 0x00000003091b7824 */ /* 0x000fe200078e02ff */
[----:B------:R-:W-:Y:S01]  /*0200*/  LEA R29, R11, R11, 0x1 ;  /* 0x0000000b0b1d7211 */ /* 0x000fe200078e08ff */
[----:B------:R-:W0:Y:S01]  /*0210*/  LDC.64 R18, c[0x0][0x388] ;  /* 0x0000e200ff127b82 */ /* 0x000e220000000a00 */
[----:B------:R-:W-:Y:S01]  /*0220*/  IMAD R6, R7, 0x3, RZ ;  /* 0x0000000307067824 */ /* 0x000fe200078e02ff */
[----:B--2---:R-:W-:-:S07]  /*0230*/  MOV R21, UR6 ;  /* 0x0000000600157c02 */ /* 0x004fce0008000f00 */
.L_x_9:
[----:B--2---:R-:W2:Y:S01]  /*0240*/  LDG.E R8, desc[UR8][R20.64+-0x8] ;  /* 0xfffff80814087981 */ /* 0x004ea2000c1e1900 */
[----:B------:R-:W-:Y:S01]  /*0250*/  BSSY.RECONVERGENT B0, `(.L_x_1) ;  /* 0x000000f000007945 */ /* 0x000fe20003800200 */
[----:B--2---:R-:W-:-:S13]  /*0260*/  ISETP.GE.AND P0, PT, R3, R8, PT ;  /* 0x000000080300720c */ /* 0x004fda0003f06270 */
[----:B------:R-:W-:Y:S05]  /*0270*/  @P0 BRA `(.L_x_2) ;  /* 0x0000000000300947 */ /* 0x000fea0003800000 */
[----:B---3--:R-:W-:-:S05]  /*0280*/  IMAD.WIDE R22, R13, 0x4, R14 ;  /* 0x000000040d167825 */ /* 0x008fca00078e020e */
[----:B------:R0:W2:Y:S02]  /*0290*/  LDG.E R8, desc[UR8][R22.64] ;  /* 0x0000000816087981 */ /* 0x0000a4000c1e1900 */
[----:B0-----:R-:W-:-:S05]  /*02a0*/  IMAD.WIDE R22, R5, 0x4, R18 ;  /* 0x0000000405167825 */ /* 0x001fca00078e0212 */
[----:B------:R-:W3:Y:S01]  /*02b0*/  LDG.E R10, desc[UR8][R22.64] ;  /* 0x00000008160a7981 */ /* 0x000ee2000c1e1900 */
[----:B------:R-:W-:-:S05]  /*02c0*/  MOV R25, 0x3 ;  /* 0x0000000300197802 */ /* 0x000fca0000000f00 */
[----:B--2---:R-:W-:-:S04]  /*02d0*/  IMAD R25, R8, R25, -0x3 ;  /* 0xfffffffd08197424 */ /* 0x004fc800078e0219 */
[----:B-1----:R-:W-:-:S05]  /*02e0*/  IMAD.WIDE R24, R25, 0x4, R16 ;  /* 0x0000000419187825 */ /* 0x002fca00078e0210 */
[----:B---3--:R2:W-:Y:S04]  /*02f0*/  REDG.E.ADD.F32.FTZ.RN.STRONG.GPU desc[UR8][R24.64], R10 ;  /* 0x0000000a180079a6 */ /* 0x0085e8000c12f308 */
[----:B------:R-:W3:Y:S04]  /*0300*/  LDG.E R8, desc[UR8][R22.64+0x4] ;  /* 0x0000040816087981 */ /* 0x000ee8000c1e1900 */
[----:B---3--:R2:W-:Y:S04]  /*0310*/  REDG.E.ADD.F32.FTZ.RN.STRONG.GPU desc[UR8][R24.64+0x4], R8 ;  /* 0x00000408180079a6 */ /* 0x0085e8000c12f308 */
[----:B------:R-:W3:Y:S04]  /*0320*/  LDG.E R12, desc[UR8][R22.64+0x8] ;  /* 0x00000808160c7981 */ /* 0x000ee8000c1e1900 */
[----:B---3--:R2:W-:Y:S02]  /*0330*/  REDG.E.ADD.F32.FTZ.RN.STRONG.GPU desc[UR8][R24.64+0x8], R12 ;  /* 0x0000080c180079a6 */ /* 0x0085e4000c12f308 */
.L_x_2:
[----:B------:R-:W-:Y:S05]  /*0340*/  BSYNC.RECONVERGENT B0 ;  /* 0x0000000000007941 */ /* 0x000fea0003800200 */
.L_x_1:
        /* <DEDUP_REMOVED lines=8> */
[----:B------:R-:W-:-:S05]  /*03d0*/  HFMA2 R25, -RZ, RZ, 0, 1.78813934326171875e-07 ;  /* 0x00000003ff197431 */ /* 0x000fca00000001ff */
[----:B--2---:R-:W-:-:S04]  /*03e0*/  IMAD R25, R8, R25, -0x3 ;  /* 0xfffffffd08197424 */ /* 0x004fc800078e0219 */
[----:B-1----:R-:W-:-:S05]  /*03f0*/  IMAD.WIDE R24, R25, 0x4, R16 ;  /* 0x0000000419187825 */ /* 0x002fca00078e0210 */
[----:B---3--:R2:W-:Y:S04]  /*0400*/  REDG.E.ADD.F32.FTZ.RN.STRONG.GPU desc[UR8][R24.64], R10 ;  /* 0x0000000a180079a6 */ /* 0x0085e8000c12f308 */
[----:B------:R-:W3:Y:S04]  /*0410*/  LDG.E R8, desc[UR8][R22.64+0x4] ;  /* 0x0000040816087981 */ /* 0x000ee8000c1e1900 */
[----:B---3--:R2:W-:Y:S04]  /*0420*/  REDG.E.ADD.F32.FTZ.RN.STRONG.GPU desc[UR8][R24.64+0x4], R8 ;  /* 0x00000408180079a6 */ /* 0x0085e8000c12f308 */
[----:B------:R-:W3:Y:S04]  /*0430*/  LDG.E R12, desc[UR8][R22.64+0x8] ;  /* 0x00000808160c7981 */ /* 0x000ee8000c1e1900 */
[----:B---3--:R2:W-:Y:S02]  /*0440*/  REDG.E.ADD.F32.FTZ.RN.STRONG.GPU desc[UR8][R24.64+0x8], R12 ;  /* 0x0000080c180079a6 */ /* 0x0085e4000c12f308 */
.L_x_4:
[----:B------:R-:W-:Y:S05]  /*0450*/  BSYNC.RECONVERGENT B0 ;  /* 0x0000000000007941 */ /* 0x000fea0003800200 */
.L_x_3:
        /* <DEDUP_REMOVED lines=16> */
.L_x_6:
[----:B------:R-:W-:Y:S05]  /*0560*/  BSYNC.RECONVERGENT B0 ;  /* 0x0000000000007941 */ /* 0x000fea0003800200 */
.L_x_5:
        /* <DEDUP_REMOVED lines=16> */
.L_x_8:
[----:B------:R-:W-:Y:S05]  /*0670*/  BSYNC.RECONVERGENT B0 ;  /* 0x0000000000007941 */ /* 0x000fea0003800200 */
.L_x_7:
[----:B------:R-:W-:Y:S01]  /*0680*/  IADD3 R20, P0, PT, R20, 0x10, RZ ;  /* 0x0000001014147810 */ /* 0x000fe20007f1e0ff */
[----:B------:R-:W-:Y:S01]  /*0690*/  IMAD R27, R2, 0xc, R27 ;  /* 0x0000000c021b7824 */ /* 0x000fe200078e021b */
[----:B------:R-:W-:Y:S01]  /*06a0*/  IADD3 R4, PT, PT, R4, 0x4, RZ ;  /* 0x0000000404047810 */ /* 0x000fe20007ffe0ff */
[C---:B------:R-:W-:Y:S01]  /*06b0*/  IMAD R29, R2.reuse, 0xc, R29 ;  /* 0x0000000c021d7824 */ /* 0x040fe200078e021d */
[----:B------:R-:W-:Y:S01]  /*06c0*/  IADD3.X R21, PT, PT, RZ, R21, RZ, P0, !PT ;  /* 0x00000015ff157210 */ /* 0x000fe200007fe4ff */
[----:B------:R-:W-:Y:S01]  /*06d0*/  IMAD R6, R2, 0xc, R6 ;  /* 0x0000000c02067824 */ /* 0x000fe200078e0206 */
[----:B------:R-:W-:Y:S01]  /*06e0*/  ISETP.NE.AND P0, PT, R4, RZ, PT ;  /* 0x000000ff0400720c */ /* 0x000fe20003f05270 */
[C---:B------:R-:W-:Y:S01]  /*06f0*/  IMAD R5, R2.reuse, 0xc, R5 ;  /* 0x0000000c02057824 */ /* 0x040fe200078e0205 */
[C---:B------:R-:W-:Y:S02]  /*0700*/  LEA R9, R2.reuse, R9, 0x2 ;  /* 0x0000000902097211 */ /* 0x040fe400078e10ff */
[----:B------:R-:W-:-:S02]  /*0710*/  LEA R11, R2, R11, 0x2 ;  /* 0x0000000b020b7211 */ /* 0x000fc400078e10ff */
[C---:B------:R-:W-:Y:S02]  /*0720*/  LEA R7, R2.reuse, R7, 0x2 ;  /* 0x0000000702077211 */ /* 0x040fe400078e10ff */
[----:B------:R-:W-:-:S05]  /*0730*/  LEA R13, R2, R13, 0x2 ;  /* 0x0000000d020d7211 */ /* 0x000fca00078e10ff */
[----:B------:R-:W-:Y:S05]  /*0740*/  @P0 BRA `(.L_x_9) ;  /* 0xfffffff800bc0947 */ /* 0x000fea000383ffff */
.L_x_0:
[----:B------:R-:W4:Y:S02]  /*0750*/  LDC R2, c[0x0][0x390] ;  /* 0x0000e400ff027b82 */ /* 0x000f240000000800 */
[----:B----4-:R-:W-:-:S13]  /*0760*/  LOP3.LUT P0, R4, R2, 0x3, RZ, 0xc0, !PT ;  /* 0x0000000302047812 */ /* 0x010fda000780c0ff */
[----:B------:R-:W-:Y:S05]  /*0770*/  @!P0 EXIT ;  /* 0x000000000000894d */ /* 0x000fea0003800000 */
[----:B------:R-:W-:-:S13]  /*0780*/  ISETP.NE.AND P0, PT, R4, 0x1, PT ;  /* 0x000000010400780c */ /* 0x000fda0003f05270 */
[----:B------:R-:W-:Y:S05]  /*0790*/  @!P0 BRA `(.L_x_10) ;  /* 0x0000000000c88947 */ /* 0x000fea0003800000 */
[----:B------:R-:W4:Y:S02]  /*07a0*/  LDC.64 R4, c[0x0][0x398] ;  /* 0x0000e600ff047b82 */ /* 0x000f240000000a00 */
[----:B----4-:R-:W-:-:S05]  /*07b0*/  IMAD.WIDE.U32 R4, R0, 0x4, R4 ;  /* 0x0000000400047825 */ /* 0x010fca00078e0004 */
[----:B------:R-:W4:Y:S01]  /*07c0*/  LDG.E R6, desc[UR8][R4.64] ;  /* 0x0000000804067981 */ /* 0x000f22000c1e1900 */
[----:B------:R-:W-:Y:S01]  /*07d0*/  BSSY.RECONVERGENT B0, `(.L_x_11) ;  /* 0x0000015000007945 */ /* 0x000fe20003800200 */
[----:B----4-:R-:W-:-:S13]  /*07e0*/  ISETP.GE.AND P0, PT, R3, R6, PT ;  /* 0x000000060300720c */ /* 0x010fda0003f06270 */
[----:B------:R-:W-:Y:S05]  /*07f0*/  @P0 BRA `(.L_x_12) ;  /* 0x0000000000480947 */ /* 0x000fea0003800000 */
[----:B------:R-:W4:Y:S01]  /*0800*/  LDC.64 R6, c[0x0][0x3a0] ;  /* 0x0000e800ff067b82 */ /* 0x000f220000000a00 */
[----:B------:R-:W5:Y:S07]  /*0810*/  LDCU UR4, c[0x0][0x394] ;  /* 0x00007280ff0477ac */ /* 0x000f6e0008000800 */
[----:B--2---:R-:W2:Y:S01]  /*0820*/  LDC.64 R10, c[0x0][0x388] ;  /* 0x0000e200ff0a7b82 */ /* 0x004ea20000000a00 */
[----:B-----5:R-:W-:-:S04]  /*0830*/  IMAD R9, R0, UR4, R3 ;  /* 0x0000000400097c24 */ /* 0x020fc8000f8e0203 */
[C---:B----4-:R-:W-:Y:S01]  /*0840*/  IMAD.WIDE R6, R9.reuse, 0x4, R6 ;  /* 0x0000000409067825 */ /* 0x050fe200078e0206 */
[----:B------:R-:W-:-:S05]  /*0850*/  LEA R9, R9, R9, 0x1 ;  /* 0x0000000909097211 */ /* 0x000fca00078e08ff */
[----:B------:R-:W4:Y:S01]  /*0860*/  LDG.E R6, desc[UR8][R6.64] ;  /* 0x0000000806067981 */ /* 0x000f22000c1e1900 */
[----:B--2---:R-:W-:Y:S02]  /*0870*/  IMAD.WIDE R10, R9, 0x4, R10 ;  /* 0x00000004090a7825 */ /* 0x004fe400078e020a */
[----:B------:R-:W2:Y:S03]  /*0880*/  LDC.64 R8, c[0x0][0x380] ;  /* 0x0000e000ff087b82 */ /* 0x000ea60000000a00 */
[----:B---3--:R-:W3:Y:S01]  /*0890*/  LDG.E R15, desc[UR8][R10.64] ;  /* 0x000000080a0f7981 */ /* 0x008ee2000c1e1900 */
[----:B------:R-:W-:-:S05]  /*08a0*/  MOV R13, 0x3 ;  /* 0x00000003000d7802 */ /* 0x000fca0000000f00 */
[----:B----4-:R-:W-:-:S04]  /*08b0*/  IMAD R13, R6, R13, -0x3 ;  /* 0xfffffffd060d7424 */ /* 0x010fc800078e020d */
[----:B--2---:R-:W-:-:S05]  /*08c0*/  IMAD.WIDE R8, R13, 0x4, R8 ;  /* 0x000000040d087825 */ /* 0x004fca00078e0208 */
[----:B---3--:R4:W-:Y:S04]  /*08d0*/  REDG.E.ADD.F32.FTZ.RN.STRONG.GPU desc[UR8][R8.64], R15 ;  /* 0x0000000f080079a6 */ /* 0x0089e8000c12f308 */
[----:B------:R-:W2:Y:S04]  /*08e0*/  LDG.E R13, desc[UR8][R10.64+0x4] ;  /* 0x000004080a0d7981 */ /* 0x000ea8000c1e1900 */
[----:B--2---:R4:W-:Y:S04]  /*08f0*/  REDG.E.ADD.F32.FTZ.RN.STRONG.GPU desc[UR8][R8.64+0x4], R13 ;  /* 0x0000040d080079a6 */ /* 0x0049e8000c12f308 */
[----:B-1----:R-:W2:Y:S04]  /*0900*/  LDG.E R17, desc[UR8][R10.64+0x8] ;  /* 0x000008080a117981 */ /* 0x002ea8000c1e1900 */
[----:B--2---:R4:W-:Y:S02]  /*0910*/  REDG.E.ADD.F32.FTZ.RN.STRONG.GPU desc[UR8][R8.64+0x8], R17 ;  /* 0x00000811080079a6 */ /* 0x0049e4000c12f308 */
.L_x_12:
[----:B------:R-:W-:Y:S05]  /*0920*/  BSYNC.RECONVERGENT B0 ;  /* 0x0000000000007941 */ /* 0x000fea0003800200 */
.L_x_11:
[----:B------:R-:W5:Y:S01]  /*0930*/  LDG.E R4, desc[UR8][R4.64+0x4] ;  /* 0x0000040804047981 */ /* 0x000f62000c1e1900 */
[----:B------:R-:W-:Y:S01]  /*0940*/  BSSY.RECONVERGENT B0, `(.L_x_13) ;  /* 0x0000016000007945 */ /* 0x000fe20003800200 */
[----:B-----5:R-:W-:-:S13]  /*0950*/  ISETP.GE.AND P0, PT, R3, R4, PT ;  /* 0x000000040300720c */ /* 0x020fda0003f06270 */
[----:B------:R-:W-:Y:S05]  /*0960*/  @P0 BRA `(.L_x_14) ;  /* 0x00000000004c0947 */ /* 0x000fea0003800000 */
[----:B------:R-:W5:Y:S08]  /*0970*/  LDC R7, c[0x0][0x394] ;  /* 0x0000e500ff077b82 */ /* 0x000f700000000800 */
[----:B------:R-:W0:Y:S08]  /*0980*/  LDC.64 R4, c[0x0][0x3a0] ;  /* 0x0000e800ff047b82 */ /* 0x000e300000000a00 */
[----:B--2-4-:R-:W2:Y:S01]  /*0990*/  LDC.64 R8, c[0x0][0x388] ;  /* 0x0000e200ff087b82 */ /* 0x014ea20000000a00 */
[----:B-----5:R-:W-:-:S05]  /*09a0*/  IMAD R6, R0, R7, R7 ;  /* 0x0000000700067224 */ /* 0x020fca00078e0207 */
[----:B------:R-:W-:-:S05]  /*09b0*/  IADD3 R7, PT, PT, R3, R6, RZ ;  /* 0x0000000603077210 */ /* 0x000fca0007ffe0ff */
[----:B0-----:R-:W-:-:S04]  /*09c0*/  IMAD.WIDE R4, R7, 0x4, R4 ;  /* 0x0000000407047825 */ /* 0x001fc800078e0204 */
[----:B------:R-:W-:Y:S02]  /*09d0*/  IMAD R7, R7, 0x3, RZ ;  /* 0x0000000307077824 */ /* 0x000fe400078e02ff */
[----:B------:R-:W4:Y:S02]  /*09e0*/  LDG.E R4, desc[UR8][R4.64] ;  /* 0x0000000804047981 */ /* 0x000f24000c1e1900 */
[----:B--2---:R-:W-:Y:S02]  /*09f0*/  IMAD.WIDE R8, R7, 0x4, R8 ;  /* 0x0000000407087825 */ /* 0x004fe400078e0208 */
[----:B------:R-:W0:Y:S03]  /*0a00*/  LDC.64 R6, c[0x0][0x380] ;  /* 0x0000e000ff067b82 */ /* 0x000e260000000a00 */
[----:B------:R-:W2:Y:S01]  /*0a10*/  LDG.E R13, desc[UR8][R8.64] ;  /* 0x00000008080d7981 */ /* 0x000ea2000c1e1900 */
[----:B------:R-:W-:-:S05]  /*0a20*/  HFMA2 R11, -RZ, RZ, 0, 1.78813934326171875e-07 ;  /* 0x00000003ff0b7431 */ /* 0x000fca00000001ff */
[----:B----4-:R-:W-:-:S04]  /*0a30*/  IMAD R11, R4, R11, -0x3 ;  /* 0xfffffffd040b7424 */ /* 0x010fc800078e020b */
[----:B0-----:R-:W-:-:S05]  /*0a40*/  IMAD.WIDE R6, R11, 0x4, R6 ;  /* 0x000000040b067825 */ /* 0x001fca00078e0206 */
[----:B--2---:R0:W-:Y:S04]  /*0a50*/  REDG.E.ADD.F32.FTZ.RN.STRONG.GPU desc[UR8][R6.64], R13 ;  /* 0x0000000d060079a6 */ /* 0x0041e8000c12f308 */
[----:B------:R-:W2:Y:S04]  /*0a60*/  LDG.E R11, desc[UR8][R8.64+0x4] ;  /* 0x00000408080b7981 */ /* 0x000ea8000c1e1900 */
[----:B--2---:R0:W-:Y:S04]  /*0a70*/  REDG.E.ADD.F32.FTZ.RN.STRONG.GPU desc[UR8][R6.64+0x4], R11 ;  /* 0x0000040b060079a6 */ /* 0x0041e8000c12f308 */
[----:B---3--:R-:W2:Y:S04]  /*0a80*/  LDG.E R15, desc[UR8][R8.64+0x8] ;  /* 0x00000808080f7981 */ /* 0x008ea8000c1e1900 */
[----:B--2---:R0:W-:Y:S02]  /*0a90*/  REDG.E.ADD.F32.FTZ.RN.STRONG.GPU desc[UR8][R6.64+0x8], R15 ;  /* 0x0000080f060079a6 */ /* 0x0041e4000c12f308 */
.L_x_14:
[----:B------:R-:W-:Y:S05]  /*0aa0*/  BSYNC.RECONVERGENT B0 ;  /* 0x0000000000007941 */ /* 0x000fea0003800200 */
.L_x_13:
[----:B------:R-:W-:-:S07]  /*0ab0*/  IADD3 R0, PT, PT, R0, 0x2, RZ ;  /* 0x0000000200007810 */ /* 0x000fce0007ffe0ff */
.L_x_10:
[----:B------:R-:W-:-:S04]  /*0ac0*/  LOP3.LUT R2, R2, 0x1, RZ, 0xc0, !PT ;  /* 0x0000000102027812 */ /* 0x000fc800078ec0ff */
[----:B------:R-:W-:-:S13]  /*0ad0*/  ISETP.NE.U32.AND P0, PT, R2, 0x1, PT ;  /* 0x000000010200780c */ /* 0x000fda0003f05070 */
[----:B------:R-:W-:Y:S05]  /*0ae0*/  @P0 EXIT ;  /* 0x000000000000094d */ /* 0x000fea0003800000 */
[----:B------:R-:W5:Y:S02]  /*0af0*/  LDC.64 R4, c[0x0][0x398] ;  /* 0x0000e600ff047b82 */ /* 0x000f640000000a00 */
[----:B-----5:R-:W-:-:S06]  /*0b00*/  IMAD.WIDE.U32 R4, R0, 0x4, R4 ;  /* 0x0000000400047825 */ /* 0x020fcc00078e0004 */
[----:B------:R-:W5:Y:S02]  /*0b10*/  LDG.E R4, desc[UR8][R4.64] ;  /* 0x0000000804047981 */ /* 0x000f64000c1e1900 */
[----:B-----5:R-:W-:-:S13]  /*0b20*/  ISETP.GE.AND P0, PT, R3, R4, PT ;  /* 0x000000040300720c */ /* 0x020fda0003f06270 */
[----:B------:R-:W-:Y:S05]  /*0b30*/  @P0 EXIT ;  /* 0x000000000000094d */ /* 0x000fea0003800000 */
[----:B------:R-:W5:Y:S01]  /*0b40*/  LDC.64 R4, c[0x0][0x3a0] ;  /* 0x0000e800ff047b82 */ /* 0x000f620000000a00 */
[----:B------:R-:W4:Y:S07]  /*0b50*/  LDCU UR4, c[0x0][0x394] ;  /* 0x00007280ff0477ac */ /* 0x000f2e0008000800 */
[----:B0-----:R-:W0:Y:S01]  /*0b60*/  LDC.64 R6, c[0x0][0x388] ;  /* 0x0000e200ff067b82 */ /* 0x001e220000000a00 */
[----:B----4-:R-:W-:-:S04]  /*0b70*/  IMAD R9, R0, UR4, R3 ;  /* 0x0000000400097c24 */ /* 0x010fc8000f8e0203 */
[C---:B-----5:R-:W-:Y:S01]  /*0b80*/  IMAD.WIDE R2, R9.reuse, 0x4, R4 ;  /* 0x0000000409027825 */ /* 0x060fe200078e0204 */
[----:B------:R-:W-:Y:S02]  /*0b90*/  LEA R9, R9, R9, 0x1 ;  /* 0x0000000909097211 */ /* 0x000fe400078e08ff */
[----:B------:R-:W4:Y:S03]  /*0ba0*/  LDC.64 R4, c[0x0][0x380] ;  /* 0x0000e000ff047b82 */ /* 0x000f260000000a00 */
[----:B------:R-:W5:Y:S01]  /*0bb0*/  LDG.E R2, desc[UR8][R2.64] ;  /* 0x0000000802027981 */ /* 0x000f62000c1e1900 */
[----:B0-----:R-:W-:-:S05]  /*0bc0*/  IMAD.WIDE R6, R9, 0x4, R6 ;  /* 0x0000000409067825 */ /* 0x001fca00078e0206 */
[----:B------:R-:W2:Y:S01]  /*0bd0*/  LDG.E R11, desc[UR8][R6.64] ;  /* 0x00000008060b7981 */ /* 0x000ea2000c1e1900 */
[----:B------:R-:W-:-:S05]  /*0be0*/  MOV R9, 0x3 ;  /* 0x0000000300097802 */ /* 0x000fca0000000f00 */
[----:B-----5:R-:W-:-:S04]  /*0bf0*/  IMAD R9, R2, R9, -0x3 ;  /* 0xfffffffd02097424 */ /* 0x020fc800078e0209 */
[----:B----4-:R-:W-:-:S05]  /*0c00*/  IMAD.WIDE R4, R9, 0x4, R4 ;  /* 0x0000000409047825 */ /* 0x010fca00078e0204 */
[----:B--2---:R-:W-:Y:S04]  /*0c10*/  REDG.E.ADD.F32.FTZ.RN.STRONG.GPU desc[UR8][R4.64], R11 ;  /* 0x0000000b040079a6 */ /* 0x004fe8000c12f308 */
[----:B------:R-:W2:Y:S04]  /*0c20*/  LDG.E R9, desc[UR8][R6.64+0x4] ;  /* 0x0000040806097981 */ /* 0x000ea8000c1e1900 */
[----:B--2---:R-:W-:Y:S04]  /*0c30*/  REDG.E.ADD.F32.FTZ.RN.STRONG.GPU desc[UR8][R4.64+0x4], R9 ;  /* 0x00000409040079a6 */ /* 0x004fe8000c12f308 */
[----:B------:R-:W2:Y:S04]  /*0c40*/  LDG.E R13, desc[UR8][R6.64+0x8] ;  /* 0x00000808060d7981 */ /* 0x000ea8000c1e1900 */
[----:B--2---:R-:W-:Y:S01]  /*0c50*/  REDG.E.ADD.F32.FTZ.RN.STRONG.GPU desc[UR8][R4.64+0x8], R13 ;  /* 0x0000080d040079a6 */ /* 0x004fe2000c12f308 */
[----:B------:R-:W-:Y:S05]  /*0c60*/  EXIT ;  /* 0x000000000000794d */ /* 0x000fea0003800000 */
.L_x_15:
[----:B------:R-:W-:-:S00]  /*0c70*/  BRA `(.L_x_15) ;  /* 0xfffffffc00fc7947 */ /* 0x000fc0000383ffff */
[----:B------:R-:W-:-:S00]  /*0c80*/  NOP ;  /* 0x0000000000007918 */ /* 0x000fc00000000000 */
[----:B------:R-:W-:-:S00]  /*0c90*/  NOP ;  /* 0x0000000000007918 */ /* 0x000fc00000000000 */
[----:B------:R-:W-:-:S00]  /*0ca0*/  NOP ;  /* 0x0000000000007918 */ /* 0x000fc00000000000 */
[----:B------:R-:W-:-:S00]  /*0cb0*/  NOP ;  /* 0x0000000000007918 */ /* 0x000fc00000000000 */
[----:B------:R-:W-:-:S00]  /*0cc0*/  NOP ;  /* 0x0000000000007918 */ /* 0x000fc00000000000 */
[----:B------:R-:W-:-:S00]  /*0cd0*/  NOP ;  /* 0x0000000000007918 */ /* 0x000fc00000000000 */
[----:B------:R-:W-:-:S00]  /*0ce0*/  NOP ;  /* 0x0000000000007918 */ /* 0x000fc00000000000 */
[----:B------:R-:W-:-:S00]  /*0cf0*/  NOP ;  /* 0x0000000000007918 */ /* 0x000fc00000000000 */
.L_x_16:


//--------------------- .nv.shared.reserved.0     --------------------------
	.section	.nv.shared.reserved.0,"aw",@nobits
	.weak		__nv_reservedSMEM_offset_0_alias
	.size		__nv_reservedSMEM_offset_0_alias, 0, 64
	.other		__nv_reservedSMEM_offset_0_alias,@"STO_CUDA_RESERVED_SHARED STV_DEFAULT"
__nv_reservedSMEM_offset_0_alias:
	.zero		0
	.zero		64


//--------------------- .nv.constant0._Z33assemble_boundary_accel_on_devicePfS_iiPiS0_ --------------------------
	.section	.nv.constant0._Z33assemble_boundary_accel_on_devicePfS_iiPiS0_,"a",@progbits
	.sectionflags	@""
	.align	4
.nv.constant0._Z33assemble_boundary_accel_on_devicePfS_iiPiS0_:
	.zero		936


//--------------------- SYMBOLS --------------------------

	.type		.nv.reservedSmem.offset0,@object
	.size		.nv.reservedSmem.offset0,0x4
